	.headerflags	@"EF_CUDA_TEXMODE_UNIFIED EF_CUDA_64BIT_ADDRESS EF_CUDA_ACCELERATORS EF_CUDA_SM90 EF_CUDA_VIRTUAL_SM(EF_CUDA_SM90)"
	.elftype	@"ET_EXEC"


//--------------------- .nv.info                  --------------------------
	.section	.nv.info,"",@"SHT_CUDA_INFO"
	.align	4


	//----- nvinfo : EIATTR_REGCOUNT
	.align		4
        /*0000*/ 	.byte	0x04, 0x2f
        /*0002*/ 	.short	(.L_1 - .L_0)
	.align		4
.L_0:
        /*0004*/ 	.word	index@(triton_poi_fused_convolution_8)
        /*0008*/ 	.word	0x0000000c


	//----- nvinfo : EIATTR_MIN_STACK_SIZE
	.align		4
.L_1:
        /*000c*/ 	.byte	0x04, 0x12
        /*000e*/ 	.short	(.L_3 - .L_2)
	.align		4
.L_2:
        /*0010*/ 	.word	index@(triton_poi_fused_convolution_8)
        /*0014*/ 	.word	0x00000000


	//----- nvinfo : EIATTR_FRAME_SIZE
	.align		4
.L_3:
        /*0018*/ 	.byte	0x04, 0x11
        /*001a*/ 	.short	(.L_5 - .L_4)
	.align		4
.L_4:
        /*001c*/ 	.word	index@(triton_poi_fused_convolution_8)
        /*0020*/ 	.word	0x00000000


	//----- nvinfo : EIATTR_MIN_STACK_SIZE
	.align		4
.L_5:
        /*0024*/ 	.byte	0x04, 0x12
        /*0026*/ 	.short	(.L_7 - .L_6)
	.align		4
.L_6:
        /*0028*/ 	.word	index@(triton_poi_fused_convolution_8)
        /*002c*/ 	.word	0x00000000
.L_7:


//--------------------- .nv.info.triton_poi_fused_convolution_8 --------------------------
	.section	.nv.info.triton_poi_fused_convolution_8,"",@"SHT_CUDA_INFO"
	.sectionflags	@""
	.align	4


	//----- nvinfo : EIATTR_CUDA_API_VERSION
	.align		4
        /*0000*/ 	.byte	0x04, 0x37
        /*0002*/ 	.short	(.L_9 - .L_8)
.L_8:
        /*0004*/ 	.word	0x0000007c


	//----- nvinfo : EIATTR_KPARAM_INFO
	.align		4
.L_9:
        /*0008*/ 	.byte	0x04, 0x17
        /*000a*/ 	.short	(.L_11 - .L_10)
.L_10:
        /*000c*/ 	.word	0x00000000
        /*0010*/ 	.short	0x0002
        /*0012*/ 	.short	0x0010
        /*0014*/ 	.byte	0x00, 0xf0, 0x11, 0x00


	//----- nvinfo : EIATTR_KPARAM_INFO
	.align		4
.L_11:
        /*0018*/ 	.byte	0x04, 0x17
        /*001a*/ 	.short	(.L_13 - .L_12)
.L_12:
        /*001c*/ 	.word	0x00000000
        /*0020*/ 	.short	0x0001
        /*0022*/ 	.short	0x0008
        /*0024*/ 	.byte	0x00, 0xf4, 0x21, 0x00


	//----- nvinfo : EIATTR_KPARAM_INFO
	.align		4
.L_13:
        /*0028*/ 	.byte	0x04, 0x17
        /*002a*/ 	.short	(.L_15 - .L_14)
.L_14:
        /*002c*/ 	.word	0x00000000
        /*0030*/ 	.short	0x0000
        /*0032*/ 	.short	0x0000
        /*0034*/ 	.byte	0x00, 0xf4, 0x21, 0x00


	//----- nvinfo : EIATTR_SPARSE_MMA_MASK
	.align		4
.L_15:
        /*0038*/ 	.byte	0x03, 0x50
        /*003a*/ 	.short	0x0000


	//----- nvinfo : EIATTR_MAXREG_COUNT
	.align		4
        /*003c*/ 	.byte	0x03, 0x1b
        /*003e*/ 	.short	0x00ff


	//----- nvinfo : EIATTR_EXIT_INSTR_OFFSETS
	.align		4
        /*0040*/ 	.byte	0x04, 0x1c
        /*0042*/ 	.short	(.L_17 - .L_16)


	//   ....[0]....
.L_16:
        /*0044*/ 	.word	0x00000170


	//   ....[1]....
        /*0048*/ 	.word	0x00000190


	//----- nvinfo : EIATTR_REQNTID
	.align		4
.L_17:
        /*004c*/ 	.byte	0x04, 0x10
        /*004e*/ 	.short	(.L_19 - .L_18)
.L_18:
        /*0050*/ 	.word	0x00000020
        /*0054*/ 	.word	0x00000001
        /*0058*/ 	.word	0x00000001


	//----- nvinfo : EIATTR_CBANK_PARAM_SIZE
	.align		4
.L_19:
        /*005c*/ 	.byte	0x03, 0x19
        /*005e*/ 	.short	0x0014


	//----- nvinfo : EIATTR_PARAM_CBANK
	.align		4
        /*0060*/ 	.byte	0x04, 0x0a
        /*0062*/ 	.short	(.L_21 - .L_20)
	.align		4
.L_20:
        /*0064*/ 	.word	index@(.nv.constant0.triton_poi_fused_convolution_8)
        /*0068*/ 	.short	0x0210
        /*006a*/ 	.short	0x0014


	//----- nvinfo : EIATTR_SW_WAR
	.align		4
.L_21:
        /*006c*/ 	.byte	0x04, 0x36
        /*006e*/ 	.short	(.L_23 - .L_22)
.L_22:
        /*0070*/ 	.word	0x00000008
.L_23:


//--------------------- .nv.callgraph             --------------------------
	.section	.nv.callgraph,"",@"SHT_CUDA_CALLGRAPH"
	.align	4
	.sectionentsize	8
	.align		4
        /*0000*/ 	.word	0x00000000
	.align		4
        /*0004*/ 	.word	0xffffffff
	.align		4
        /*0008*/ 	.word	0x00000000
	.align		4
        /*000c*/ 	.word	0xfffffffe
	.align		4
        /*0010*/ 	.word	0x00000000
	.align		4
        /*0014*/ 	.word	0xfffffffd
	.align		4
        /*0018*/ 	.word	0x00000000
	.align		4
        /*001c*/ 	.word	0xfffffffc


//--------------------- .text.triton_poi_fused_convolution_8 --------------------------
	.section	.text.triton_poi_fused_convolution_8,"ax",@progbits
	.align	128
        .global         triton_poi_fused_convolution_8
        .type           triton_poi_fused_convolution_8,@function
        .size           triton_poi_fused_convolution_8,(.L_x_1 - triton_poi_fused_convolution_8)
        .other          triton_poi_fused_convolution_8,@"STO_CUDA_ENTRY STV_DEFAULT"
triton_poi_fused_convolution_8:
.text.triton_poi_fused_convolution_8:
[----:B------:R-:W0:Y:S02]  /*0000*/  LDC R1, c[0x0][0x28] ;  /* 0x00000a00ff017b82 */ /* 0x000e240000000800 */
[----:B------:R-:W1:Y:S01]  /*0010*/  S2R R8, SR_TID.X ;  /* 0x0000000000087919 */ /* 0x000e620000002100 */
[----:B------:R-:W2:Y:S01]  /*0020*/  LDC.64 R4, c[0x0][0x218] ;  /* 0x00008600ff047b82 */ /* 0x000ea20000000a00 */
[----:B------:R-:W-:Y:S01]  /*0030*/  ULDC.64 UR4, c[0x0][0x208] ;  /* 0x0000820000047ab9 */ /* 0x000fe20000000a00 */
[----:B------:R-:W3:Y:S06]  /*0040*/  S2R R7, SR_CTAID.X ;  /* 0x0000000000077919 */ /* 0x000eec0000002500 */
[----:B------:R-:W4:Y:S01]  /*0050*/  LDC.64 R2, c[0x0][0x210] ;  /* 0x00008400ff027b82 */ /* 0x000f220000000a00 */
[----:B-1----:R-:W-:-:S02]  /*0060*/  LOP3.LUT R0, R8, 0x7, RZ, 0xc0, !PT ;  /* 0x0000000708007812 */ /* 0x002fc400078ec0ff */
[----:B---3--:R-:W-:-:S03]  /*0070*/  SHF.R.U32.HI R6, RZ, 0x1c, R7 ;  /* 0x0000001cff067819 */ /* 0x008fc60000011607 */
[----:B------:R-:W-:Y:S01]  /*0080*/  IMAD R7, R7, 0x8, R0 ;  /* 0x0000000807077824 */ /* 0x000fe200078e0200 */
[----:B------:R-:W-:-:S03]  /*0090*/  SGXT.U32 R0, R6, 0x1 ;  /* 0x000000010600781a */ /* 0x000fc60000000000 */
[C---:B----4-:R-:W-:Y:S01]  /*00a0*/  IMAD.WIDE R2, R7.reuse, 0x4, R2 ;  /* 0x0000000407027825 */ /* 0x050fe200078e0202 */
[----:B------:R-:W-:-:S03]  /*00b0*/  ISETP.GE.AND P0, PT, R7, 0x8, PT ;  /* 0x000000080700780c */ /* 0x000fc60003f06270 */
[----:B------:R-:W-:-:S05]  /*00c0*/  IMAD.IADD R0, R7, 0x1, R0 ;  /* 0x0000000107007824 */ /* 0x000fca00078e0200 */
[----:B------:R-:W-:-:S04]  /*00d0*/  LOP3.LUT R0, R0, 0xfffffffe, RZ, 0xc0, !PT ;  /* 0xfffffffe00007812 */ /* 0x000fc800078ec0ff */
[----:B------:R-:W-:Y:S01]  /*00e0*/  IADD3 R9, R7, -R0, RZ ;  /* 0x8000000007097210 */ /* 0x000fe20007ffe0ff */
[----:B------:R-:W-:-:S04]  /*00f0*/  IMAD.MOV.U32 R0, RZ, RZ, RZ ;  /* 0x000000ffff007224 */ /* 0x000fc800078e00ff */
[----:B--2---:R-:W-:Y:S01]  /*0100*/  IMAD.WIDE R4, R9, 0x4, R4 ;  /* 0x0000000409047825 */ /* 0x004fe200078e0204 */
[----:B------:R-:W-:Y:S01]  /*0110*/  HFMA2.MMA R9, -RZ, RZ, 0, 0 ;  /* 0x00000000ff097435 */ /* 0x000fe200000001ff */
[----:B------:R-:W2:Y:S09]  /*0120*/  @!P0 LDG.E R0, desc[UR4][R2.64] ;  /* 0x0000000402008981 */ /* 0x000eb2000c1e1900 */
[----:B------:R-:W2:Y:S01]  /*0130*/  @!P0 LDG.E.EL R9, desc[UR4][R4.64] ;  /* 0x0000000404098981 */ /* 0x000ea2000c2e1900 */
[----:B------:R-:W-:-:S04]  /*0140*/  LOP3.LUT P0, RZ, R8, 0x18, RZ, 0xc0, !PT ;  /* 0x0000001808ff7812 */ /* 0x000fc8000780c0ff */
[----:B------:R-:W-:Y:S01]  /*0150*/  ISETP.LT.AND P0, PT, R7, 0x8, !P0 ;  /* 0x000000080700780c */ /* 0x000fe20004701270 */
[----:B--2---:R-:W-:-:S12]  /*0160*/  FADD R9, R9, R0 ;  /* 0x0000000009097221 */ /* 0x004fd80000000000 */
[----:B------:R-:W-:Y:S05]  /*0170*/  @!P0 EXIT ;  /* 0x000000000000894d */ /* 0x000fea0003800000 */
[----:B------:R-:W-:Y:S01]  /*0180*/  STG.E desc[UR4][R2.64], R9 ;  /* 0x0000000902007986 */ /* 0x000fe2000c101904 */
[----:B------:R-:W-:Y:S05]  /*0190*/  EXIT ;  /* 0x000000000000794d */ /* 0x000fea0003800000 */
.L_x_0:
[----:B------:R-:W-:-:S00]  /*01a0*/  BRA `(.L_x_0) ;  /* 0xfffffffc00fc7947 */ /* 0x000fc0000383ffff */
[----:B------:R-:W-:-:S00]  /*01b0*/  NOP ;  /* 0x0000000000007918 */ /* 0x000fc00000000000 */
        /* <DEDUP_REMOVED lines=12> */
.L_x_1:


//--------------------- .nv.constant0.triton_poi_fused_convolution_8 --------------------------
	.section	.nv.constant0.triton_poi_fused_convolution_8,"a",@progbits
	.sectionflags	@""
	.align	4
.nv.constant0.triton_poi_fused_convolution_8:
	.zero		548
